	.headerflags	@"EF_CUDA_TEXMODE_UNIFIED EF_CUDA_64BIT_ADDRESS EF_CUDA_ACCELERATORS EF_CUDA_SM90 EF_CUDA_VIRTUAL_SM(EF_CUDA_SM90)"
	.elftype	@"ET_EXEC"


//--------------------- .nv.info                  --------------------------
	.section	.nv.info,"",@"SHT_CUDA_INFO"
	.align	4


	//----- nvinfo : EIATTR_REGCOUNT
	.align		4
        /*0000*/ 	.byte	0x04, 0x2f
        /*0002*/ 	.short	(.L_1 - .L_0)
	.align		4
.L_0:
        /*0004*/ 	.word	index@(triton_poi_fused_convolution_23)
        /*0008*/ 	.word	0x0000000c


	//----- nvinfo : EIATTR_MIN_STACK_SIZE
	.align		4
.L_1:
        /*000c*/ 	.byte	0x04, 0x12
        /*000e*/ 	.short	(.L_3 - .L_2)
	.align		4
.L_2:
        /*0010*/ 	.word	index@(triton_poi_fused_convolution_23)
        /*0014*/ 	.word	0x00000000


	//----- nvinfo : EIATTR_FRAME_SIZE
	.align		4
.L_3:
        /*0018*/ 	.byte	0x04, 0x11
        /*001a*/ 	.short	(.L_5 - .L_4)
	.align		4
.L_4:
        /*001c*/ 	.word	index@(triton_poi_fused_convolution_23)
        /*0020*/ 	.word	0x00000000


	//----- nvinfo : EIATTR_MIN_STACK_SIZE
	.align		4
.L_5:
        /*0024*/ 	.byte	0x04, 0x12
        /*0026*/ 	.short	(.L_7 - .L_6)
	.align		4
.L_6:
        /*0028*/ 	.word	index@(triton_poi_fused_convolution_23)
        /*002c*/ 	.word	0x00000000
.L_7:


//--------------------- .nv.info.triton_poi_fused_convolution_23 --------------------------
	.section	.nv.info.triton_poi_fused_convolution_23,"",@"SHT_CUDA_INFO"
	.sectionflags	@""
	.align	4


	//----- nvinfo : EIATTR_CUDA_API_VERSION
	.align		4
        /*0000*/ 	.byte	0x04, 0x37
        /*0002*/ 	.short	(.L_9 - .L_8)
.L_8:
        /*0004*/ 	.word	0x0000007c


	//----- nvinfo : EIATTR_KPARAM_INFO
	.align		4
.L_9:
        /*0008*/ 	.byte	0x04, 0x17
        /*000a*/ 	.short	(.L_11 - .L_10)
.L_10:
        /*000c*/ 	.word	0x00000000
        /*0010*/ 	.short	0x0002
        /*0012*/ 	.short	0x0010
        /*0014*/ 	.byte	0x00, 0xf0, 0x11, 0x00


	//----- nvinfo : EIATTR_KPARAM_INFO
	.align		4
.L_11:
        /*0018*/ 	.byte	0x04, 0x17
        /*001a*/ 	.short	(.L_13 - .L_12)
.L_12:
        /*001c*/ 	.word	0x00000000
        /*0020*/ 	.short	0x0001
        /*0022*/ 	.short	0x0008
        /*0024*/ 	.byte	0x00, 0xf4, 0x21, 0x00


	//----- nvinfo : EIATTR_KPARAM_INFO
	.align		4
.L_13:
        /*0028*/ 	.byte	0x04, 0x17
        /*002a*/ 	.short	(.L_15 - .L_14)
.L_14:
        /*002c*/ 	.word	0x00000000
        /*0030*/ 	.short	0x0000
        /*0032*/ 	.short	0x0000
        /*0034*/ 	.byte	0x00, 0xf4, 0x21, 0x00


	//----- nvinfo : EIATTR_SPARSE_MMA_MASK
	.align		4
.L_15:
        /*0038*/ 	.byte	0x03, 0x50
        /*003a*/ 	.short	0x0000


	//----- nvinfo : EIATTR_MAXREG_COUNT
	.align		4
        /*003c*/ 	.byte	0x03, 0x1b
        /*003e*/ 	.short	0x00ff


	//----- nvinfo : EIATTR_EXIT_INSTR_OFFSETS
	.align		4
        /*0040*/ 	.byte	0x04, 0x1c
        /*0042*/ 	.short	(.L_17 - .L_16)


	//   ....[0]....
.L_16:
        /*0044*/ 	.word	0x00000140


	//   ....[1]....
        /*0048*/ 	.word	0x00000160


	//----- nvinfo : EIATTR_REQNTID
	.align		4
.L_17:
        /*004c*/ 	.byte	0x04, 0x10
        /*004e*/ 	.short	(.L_19 - .L_18)
.L_18:
        /*0050*/ 	.word	0x00000080
        /*0054*/ 	.word	0x00000001
        /*0058*/ 	.word	0x00000001


	//----- nvinfo : EIATTR_CBANK_PARAM_SIZE
	.align		4
.L_19:
        /*005c*/ 	.byte	0x03, 0x19
        /*005e*/ 	.short	0x0014


	//----- nvinfo : EIATTR_PARAM_CBANK
	.align		4
        /*0060*/ 	.byte	0x04, 0x0a
        /*0062*/ 	.short	(.L_21 - .L_20)
	.align		4
.L_20:
        /*0064*/ 	.word	index@(.nv.constant0.triton_poi_fused_convolution_23)
        /*0068*/ 	.short	0x0210
        /*006a*/ 	.short	0x0014


	//----- nvinfo : EIATTR_SW_WAR
	.align		4
.L_21:
        /*006c*/ 	.byte	0x04, 0x36
        /*006e*/ 	.short	(.L_23 - .L_22)
.L_22:
        /*0070*/ 	.word	0x00000008
.L_23:


//--------------------- .nv.callgraph             --------------------------
	.section	.nv.callgraph,"",@"SHT_CUDA_CALLGRAPH"
	.align	4
	.sectionentsize	8
	.align		4
        /*0000*/ 	.word	0x00000000
	.align		4
        /*0004*/ 	.word	0xffffffff
	.align		4
        /*0008*/ 	.word	0x00000000
	.align		4
        /*000c*/ 	.word	0xfffffffe
	.align		4
        /*0010*/ 	.word	0x00000000
	.align		4
        /*0014*/ 	.word	0xfffffffd
	.align		4
        /*0018*/ 	.word	0x00000000
	.align		4
        /*001c*/ 	.word	0xfffffffc


//--------------------- .text.triton_poi_fused_convolution_23 --------------------------
	.section	.text.triton_poi_fused_convolution_23,"ax",@progbits
	.align	128
        .global         triton_poi_fused_convolution_23
        .type           triton_poi_fused_convolution_23,@function
        .size           triton_poi_fused_convolution_23,(.L_x_1 - triton_poi_fused_convolution_23)
        .other          triton_poi_fused_convolution_23,@"STO_CUDA_ENTRY STV_DEFAULT"
triton_poi_fused_convolution_23:
.text.triton_poi_fused_convolution_23:
[----:B------:R-:W0:Y:S02]  /*0000*/  LDC R1, c[0x0][0x28] ;  /* 0x00000a00ff017b82 */ /* 0x000e240000000800 */
[----:B------:R-:W1:Y:S01]  /*0010*/  S2R R0, SR_TID.X ;  /* 0x0000000000007919 */ /* 0x000e620000002100 */
[----:B------:R-:W2:Y:S01]  /*0020*/  LDC.64 R2, c[0x0][0x210] ;  /* 0x00008400ff027b82 */ /* 0x000ea20000000a00 */
[----:B------:R-:W-:Y:S01]  /*0030*/  ULDC.64 UR4, c[0x0][0x208] ;  /* 0x0000820000047ab9 */ /* 0x000fe20000000a00 */
[----:B------:R-:W3:Y:S06]  /*0040*/  S2R R7, SR_CTAID.X ;  /* 0x0000000000077919 */ /* 0x000eec0000002500 */
[----:B------:R-:W4:Y:S01]  /*0050*/  LDC.64 R4, c[0x0][0x218] ;  /* 0x00008600ff047b82 */ /* 0x000f220000000a00 */
[----:B-1----:R-:W-:-:S04]  /*0060*/  LOP3.LUT R0, R0, 0x7f, RZ, 0xc0, !PT ;  /* 0x0000007f00007812 */ /* 0x002fc800078ec0ff */
[----:B---3--:R-:W-:-:S04]  /*0070*/  LEA R7, R7, R0, 0x7 ;  /* 0x0000000007077211 */ /* 0x008fc800078e38ff */
[C---:B------:R-:W-:Y:S01]  /*0080*/  ISETP.GE.AND P0, PT, R7.reuse, 0x4b0, PT ;  /* 0x000004b00700780c */ /* 0x040fe20003f06270 */
[----:B------:R-:W-:-:S04]  /*0090*/  IMAD.HI R0, R7, 0x1b4e81b5, RZ ;  /* 0x1b4e81b507007827 */ /* 0x000fc800078e02ff */
[----:B--2---:R-:W-:Y:S01]  /*00a0*/  IMAD.WIDE R2, R7, 0x4, R2 ;  /* 0x0000000407027825 */ /* 0x004fe200078e0202 */
[----:B------:R-:W-:-:S04]  /*00b0*/  SHF.R.U32.HI R9, RZ, 0x1f, R0 ;  /* 0x0000001fff097819 */ /* 0x000fc80000011600 */
[----:B------:R-:W-:-:S05]  /*00c0*/  LEA.HI.SX32 R0, R0, R9, 0x1b ;  /* 0x0000000900007211 */ /* 0x000fca00078fdaff */
[----:B------:R-:W-:Y:S01]  /*00d0*/  IMAD R9, R0, -0x12c, R7 ;  /* 0xfffffed400097824 */ /* 0x000fe200078e0207 */
[----:B------:R-:W-:Y:S01]  /*00e0*/  HFMA2.MMA R0, -RZ, RZ, 0, 0 ;  /* 0x00000000ff007435 */ /* 0x000fe200000001ff */
[----:B------:R-:W-:Y:S02]  /*00f0*/  MOV R7, RZ ;  /* 0x000000ff00077202 */ /* 0x000fe40000000f00 */
[----:B----4-:R-:W-:-:S05]  /*0100*/  IMAD.WIDE R4, R9, 0x4, R4 ;  /* 0x0000000409047825 */ /* 0x010fca00078e0204 */
[----:B------:R-:W2:Y:S04]  /*0110*/  @!P0 LDG.E.EL R7, desc[UR4][R4.64] ;  /* 0x0000000404078981 */ /* 0x000ea8000c2e1900 */
[----:B------:R-:W2:Y:S02]  /*0120*/  @!P0 LDG.E R0, desc[UR4][R2.64] ;  /* 0x0000000402008981 */ /* 0x000ea4000c1e1900 */
[----:B--2---:R-:W-:Y:S01]  /*0130*/  FADD R7, R7, R0 ;  /* 0x0000000007077221 */ /* 0x004fe20000000000 */
[----:B------:R-:W-:Y:S06]  /*0140*/  @P0 EXIT ;  /* 0x000000000000094d */ /* 0x000fec0003800000 */
[----:B------:R-:W-:Y:S01]  /*0150*/  STG.E desc[UR4][R2.64], R7 ;  /* 0x0000000702007986 */ /* 0x000fe2000c101904 */
[----:B------:R-:W-:Y:S05]  /*0160*/  EXIT ;  /* 0x000000000000794d */ /* 0x000fea0003800000 */
.L_x_0:
[----:B------:R-:W-:-:S00]  /*0170*/  BRA `(.L_x_0) ;  /* 0xfffffffc00fc7947 */ /* 0x000fc0000383ffff */
[----:B------:R-:W-:-:S00]  /*0180*/  NOP ;  /* 0x0000000000007918 */ /* 0x000fc00000000000 */
[----:B------:R-:W-:-:S00]  /*0190*/  NOP ;  /* 0x0000000000007918 */ /* 0x000fc00000000000 */
[----:B------:R-:W-:-:S00]  /*01a0*/  NOP ;  /* 0x0000000000007918 */ /* 0x000fc00000000000 */
[----:B------:R-:W-:-:S00]  /*01b0*/  NOP ;  /* 0x0000000000007918 */ /* 0x000fc00000000000 */
[----:B------:R-:W-:-:S00]  /*01c0*/  NOP ;  /* 0x0000000000007918 */ /* 0x000fc00000000000 */
[----:B------:R-:W-:-:S00]  /*01d0*/  NOP ;  /* 0x0000000000007918 */ /* 0x000fc00000000000 */
[----:B------:R-:W-:-:S00]  /*01e0*/  NOP ;  /* 0x0000000000007918 */ /* 0x000fc00000000000 */
[----:B------:R-:W-:-:S00]  /*01f0*/  NOP ;  /* 0x0000000000007918 */ /* 0x000fc00000000000 */
.L_x_1:


//--------------------- .nv.constant0.triton_poi_fused_convolution_23 --------------------------
	.section	.nv.constant0.triton_poi_fused_convolution_23,"a",@progbits
	.sectionflags	@""
	.align	4
.nv.constant0.triton_poi_fused_convolution_23:
	.zero		548
